//
// Generated by NVIDIA NVVM Compiler
//
// Compiler Build ID: CL-36424714
// Cuda compilation tools, release 13.0, V13.0.88
// Based on NVVM 20.0.0
//

.version 9.0
.target sm_100
.address_size 64

	// .globl	_Z3trmv
.extern .func  (.param .b32 func_retval0) vprintf
(
	.param .b64 vprintf_param_0,
	.param .b64 vprintf_param_1
)
;
.global .align 1 .b8 $str[10] = {37, 100, 32, 37, 100, 32, 37, 100, 9};

.visible .entry _Z3trmv()
{
	.local .align 8 .b8 	__local_depot0[16];
	.reg .b64 	%SP;
	.reg .b64 	%SPL;
	.reg .b32 	%r<6>;
	.reg .b64 	%rd<5>;

	mov.u64 	%SPL, __local_depot0;
	cvta.local.u64 	%SP, %SPL;
	add.u64 	%rd1, %SP, 0;
	add.u64 	%rd2, %SPL, 0;
	mov.u32 	%r1, %tid.x;
	mov.u32 	%r2, %tid.y;
	mov.u32 	%r3, %ctaid.x;
	st.local.v2.u32 	[%rd2], {%r1, %r2};
	st.local.u32 	[%rd2+8], %r3;
	mov.u64 	%rd3, $str;
	cvta.global.u64 	%rd4, %rd3;
	{ // callseq 0, 0
	.param .b64 param0;
	st.param.b64 	[param0], %rd4;
	.param .b64 param1;
	st.param.b64 	[param1], %rd1;
	.param .b32 retval0;
	call.uni (retval0), 
	vprintf, 
	(
	param0, 
	param1
	);
	ld.param.b32 	%r4, [retval0];
	} // callseq 0
	ret;

}
	// .globl	_Z7max_gpuPiS_S_i
.visible .entry _Z7max_gpuPiS_S_i(
	.param .u64 .ptr .align 1 _Z7max_gpuPiS_S_i_param_0,
	.param .u64 .ptr .align 1 _Z7max_gpuPiS_S_i_param_1,
	.param .u64 .ptr .align 1 _Z7max_gpuPiS_S_i_param_2,
	.param .u32 _Z7max_gpuPiS_S_i_param_3
)
{
	.reg .pred 	%p<2>;
	.reg .b32 	%r<12>;
	.reg .b64 	%rd<11>;

	ld.param.u64 	%rd1, [_Z7max_gpuPiS_S_i_param_0];
	ld.param.u64 	%rd2, [_Z7max_gpuPiS_S_i_param_1];
	ld.param.u64 	%rd3, [_Z7max_gpuPiS_S_i_param_2];
	ld.param.u32 	%r2, [_Z7max_gpuPiS_S_i_param_3];
	mov.u32 	%r3, %tid.x;
	mov.u32 	%r4, %ntid.x;
	mov.u32 	%r5, %tid.y;
	mad.lo.s32 	%r6, %r3, %r4, %r5;
	mov.u32 	%r7, %nctaid.x;
	mov.u32 	%r8, %ctaid.x;
	mad.lo.s32 	%r1, %r6, %r7, %r8;
	setp.gt.s32 	%p1, %r1, %r2;
	@%p1 bra 	$L__BB1_2;
	cvta.to.global.u64 	%rd4, %rd3;
	cvta.to.global.u64 	%rd5, %rd1;
	cvta.to.global.u64 	%rd6, %rd2;
	mul.wide.s32 	%rd7, %r1, 4;
	add.s64 	%rd8, %rd5, %rd7;
	ld.global.u32 	%r9, [%rd8];
	add.s64 	%rd9, %rd6, %rd7;
	ld.global.u32 	%r10, [%rd9];
	max.s32 	%r11, %r9, %r10;
	add.s64 	%rd10, %rd4, %rd7;
	st.global.u32 	[%rd10], %r11;
$L__BB1_2:
	ret;

}
	// .globl	_Z17hadamard_quad_gpuPiS_S_i
.visible .entry _Z17hadamard_quad_gpuPiS_S_i(
	.param .u64 .ptr .align 1 _Z17hadamard_quad_gpuPiS_S_i_param_0,
	.param .u64 .ptr .align 1 _Z17hadamard_quad_gpuPiS_S_i_param_1,
	.param .u64 .ptr .align 1 _Z17hadamard_quad_gpuPiS_S_i_param_2,
	.param .u32 _Z17hadamard_quad_gpuPiS_S_i_param_3
)
{


	ret;

}


// ===== COMPILED SASS (sm_100) =====

	.target	sm_100

	.elftype	@"ET_EXEC"


//--------------------- .note.nv.tkinfo           --------------------------
	.section	.note.nv.tkinfo,"",@"SHT_NOTE"
	.sectionflags	@"SHF_NOTE_NV_TKINFO"
	.tkinfo
        /*0018*/ 	.word	0x00000002
        /*0030*/ 	.string	""
        /*0030*/ 	.string	"ptxas"
        /*0030*/ 	.string	"Cuda compilation tools, release 13.0, V13.0.88"
        /*0030*/ 	.string	"Build cuda_13.0.r13.0/compiler.36424714_0"
        /*0030*/ 	.string	"-arch sm_100 -m 64 "



//--------------------- .note.nv.cuinfo           --------------------------
	.section	.note.nv.cuinfo,"",@"SHT_NOTE"
	.sectionflags	@"SHF_NOTE_NV_CUINFO"
        /*0018*/ 	.short	0x0002
        /*001a*/ 	.short	0x0064
        /*001c*/ 	.short	0x0082
	.zero		2


//--------------------- .nv.info                  --------------------------
	.section	.nv.info,"",@"SHT_CUDA_INFO"
	.align	4


	//----- nvinfo : EIATTR_REGCOUNT
	.align		4
        /*0000*/ 	.byte	0x04, 0x2f
        /*0002*/ 	.short	(.L_2 - .L_1)
	.align		4
.L_1:
        /*0004*/ 	.word	index@(_Z3trmv)
        /*0008*/ 	.word	0x00000018


	//----- nvinfo : EIATTR_FRAME_SIZE
	.align		4
.L_2:
        /*000c*/ 	.byte	0x04, 0x11
        /*000e*/ 	.short	(.L_4 - .L_3)
	.align		4
.L_3:
        /*0010*/ 	.word	index@(_Z3trmv)
        /*0014*/ 	.word	0x00000010


	//----- nvinfo : EIATTR_REGCOUNT
	.align		4
.L_4:
        /*0018*/ 	.byte	0x04, 0x2f
        /*001a*/ 	.short	(.L_6 - .L_5)
	.align		4
.L_5:
        /*001c*/ 	.word	index@(_Z7max_gpuPiS_S_i)
        /*0020*/ 	.word	0x0000000c


	//----- nvinfo : EIATTR_FRAME_SIZE
	.align		4
.L_6:
        /*0024*/ 	.byte	0x04, 0x11
        /*0026*/ 	.short	(.L_8 - .L_7)
	.align		4
.L_7:
        /*0028*/ 	.word	index@(_Z7max_gpuPiS_S_i)
        /*002c*/ 	.word	0x00000000


	//----- nvinfo : EIATTR_REGCOUNT
	.align		4
.L_8:
        /*0030*/ 	.byte	0x04, 0x2f
        /*0032*/ 	.short	(.L_10 - .L_9)
	.align		4
.L_9:
        /*0034*/ 	.word	index@(_Z17hadamard_quad_gpuPiS_S_i)
        /*0038*/ 	.word	0x00000004


	//----- nvinfo : EIATTR_FRAME_SIZE
	.align		4
.L_10:
        /*003c*/ 	.byte	0x04, 0x11
        /*003e*/ 	.short	(.L_12 - .L_11)
	.align		4
.L_11:
        /*0040*/ 	.word	index@(_Z17hadamard_quad_gpuPiS_S_i)
        /*0044*/ 	.word	0x00000000


	//----- nvinfo : EIATTR_MIN_STACK_SIZE
	.align		4
.L_12:
        /*0048*/ 	.byte	0x04, 0x12
        /*004a*/ 	.short	(.L_14 - .L_13)
	.align		4
.L_13:
        /*004c*/ 	.word	index@(_Z17hadamard_quad_gpuPiS_S_i)
        /*0050*/ 	.word	0x00000000


	//----- nvinfo : EIATTR_MIN_STACK_SIZE
	.align		4
.L_14:
        /*0054*/ 	.byte	0x04, 0x12
        /*0056*/ 	.short	(.L_16 - .L_15)
	.align		4
.L_15:
        /*0058*/ 	.word	index@(_Z7max_gpuPiS_S_i)
        /*005c*/ 	.word	0x00000000


	//----- nvinfo : EIATTR_MIN_STACK_SIZE
	.align		4
.L_16:
        /*0060*/ 	.byte	0x04, 0x12
        /*0062*/ 	.short	(.L_18 - .L_17)
	.align		4
.L_17:
        /*0064*/ 	.word	index@(_Z3trmv)
        /*0068*/ 	.word	0x00000010
.L_18:


//--------------------- .nv.compat                --------------------------
	.section	.nv.compat,"",@"SHT_CUDA_COMPAT_INFO"
	.align	4
        /*0000*/ 	.byte	0x02, 0x09, 0x00, 0x00, 0x02, 0x02, 0x01, 0x00, 0x02, 0x05, 0x05, 0x00, 0x03, 0x07, 0x01, 0x01
        /*0010*/ 	.byte	0x02, 0x03, 0x00, 0x00, 0x02, 0x06, 0x01, 0x00, 0x04, 0x0b, 0x08, 0x00, 0x09, 0x00, 0x00, 0x00
        /*0020*/ 	.byte	0x00, 0x00, 0x00, 0x00


//--------------------- .nv.info._Z17hadamard_quad_gpuPiS_S_i --------------------------
	.section	.nv.info._Z17hadamard_quad_gpuPiS_S_i,"",@"SHT_CUDA_INFO"
	.sectionflags	@""
	.align	4


	//----- nvinfo : EIATTR_CUDA_API_VERSION
	.align		4
        /*0000*/ 	.byte	0x04, 0x37
        /*0002*/ 	.short	(.L_20 - .L_19)
.L_19:
        /*0004*/ 	.word	0x00000082


	//----- nvinfo : EIATTR_KPARAM_INFO
	.align		4
.L_20:
        /*0008*/ 	.byte	0x04, 0x17
        /*000a*/ 	.short	(.L_22 - .L_21)
.L_21:
        /*000c*/ 	.word	0x00000000
        /*0010*/ 	.short	0x0003
        /*0012*/ 	.short	0x0018
        /*0014*/ 	.byte	0x00, 0xf0, 0x11, 0x00


	//----- nvinfo : EIATTR_KPARAM_INFO
	.align		4
.L_22:
        /*0018*/ 	.byte	0x04, 0x17
        /*001a*/ 	.short	(.L_24 - .L_23)
.L_23:
        /*001c*/ 	.word	0x00000000
        /*0020*/ 	.short	0x0002
        /*0022*/ 	.short	0x0010
        /*0024*/ 	.byte	0x00, 0xf5, 0x21, 0x00


	//----- nvinfo : EIATTR_KPARAM_INFO
	.align		4
.L_24:
        /*0028*/ 	.byte	0x04, 0x17
        /*002a*/ 	.short	(.L_26 - .L_25)
.L_25:
        /*002c*/ 	.word	0x00000000
        /*0030*/ 	.short	0x0001
        /*0032*/ 	.short	0x0008
        /*0034*/ 	.byte	0x00, 0xf5, 0x21, 0x00


	//----- nvinfo : EIATTR_KPARAM_INFO
	.align		4
.L_26:
        /*0038*/ 	.byte	0x04, 0x17
        /*003a*/ 	.short	(.L_28 - .L_27)
.L_27:
        /*003c*/ 	.word	0x00000000
        /*0040*/ 	.short	0x0000
        /*0042*/ 	.short	0x0000
        /*0044*/ 	.byte	0x00, 0xf5, 0x21, 0x00


	//----- nvinfo : EIATTR_SPARSE_MMA_MASK
	.align		4
.L_28:
        /*0048*/ 	.byte	0x03, 0x50
        /*004a*/ 	.short	0x0000


	//----- nvinfo : EIATTR_MAXREG_COUNT
	.align		4
        /*004c*/ 	.byte	0x03, 0x1b
        /*004e*/ 	.short	0x00ff


	//----- nvinfo : EIATTR_MERCURY_ISA_VERSION
	.align		4
        /*0050*/ 	.byte	0x03, 0x5f
        /*0052*/ 	.short	0x0101


	//----- nvinfo : EIATTR_VRC_CTA_INIT_COUNT
	.align		4
        /*0054*/ 	.byte	0x02, 0x4a
	.zero		1
	.zero		1


	//----- nvinfo : EIATTR_EXIT_INSTR_OFFSETS
	.align		4
        /*0058*/ 	.byte	0x04, 0x1c
        /*005a*/ 	.short	(.L_30 - .L_29)


	//   ....[0]....
.L_29:
        /*005c*/ 	.word	0x00000010


	//----- nvinfo : EIATTR_CBANK_PARAM_SIZE
	.align		4
.L_30:
        /*0060*/ 	.byte	0x03, 0x19
        /*0062*/ 	.short	0x001c


	//----- nvinfo : EIATTR_PARAM_CBANK
	.align		4
        /*0064*/ 	.byte	0x04, 0x0a
        /*0066*/ 	.short	(.L_32 - .L_31)
	.align		4
.L_31:
        /*0068*/ 	.word	index@(.nv.constant0._Z17hadamard_quad_gpuPiS_S_i)
        /*006c*/ 	.short	0x0380
        /*006e*/ 	.short	0x001c


	//----- nvinfo : EIATTR_SW_WAR
	.align		4
.L_32:
        /*0070*/ 	.byte	0x04, 0x36
        /*0072*/ 	.short	(.L_34 - .L_33)
.L_33:
        /*0074*/ 	.word	0x00000008
.L_34:


//--------------------- .nv.info._Z7max_gpuPiS_S_i --------------------------
	.section	.nv.info._Z7max_gpuPiS_S_i,"",@"SHT_CUDA_INFO"
	.sectionflags	@""
	.align	4


	//----- nvinfo : EIATTR_CUDA_API_VERSION
	.align		4
        /*0000*/ 	.byte	0x04, 0x37
        /*0002*/ 	.short	(.L_36 - .L_35)
.L_35:
        /*0004*/ 	.word	0x00000082


	//----- nvinfo : EIATTR_KPARAM_INFO
	.align		4
.L_36:
        /*0008*/ 	.byte	0x04, 0x17
        /*000a*/ 	.short	(.L_38 - .L_37)
.L_37:
        /*000c*/ 	.word	0x00000000
        /*0010*/ 	.short	0x0003
        /*0012*/ 	.short	0x0018
        /*0014*/ 	.byte	0x00, 0xf0, 0x11, 0x00


	//----- nvinfo : EIATTR_KPARAM_INFO
	.align		4
.L_38:
        /*0018*/ 	.byte	0x04, 0x17
        /*001a*/ 	.short	(.L_40 - .L_39)
.L_39:
        /*001c*/ 	.word	0x00000000
        /*0020*/ 	.short	0x0002
        /*0022*/ 	.short	0x0010
        /*0024*/ 	.byte	0x00, 0xf5, 0x21, 0x00


	//----- nvinfo : EIATTR_KPARAM_INFO
	.align		4
.L_40:
        /*0028*/ 	.byte	0x04, 0x17
        /*002a*/ 	.short	(.L_42 - .L_41)
.L_41:
        /*002c*/ 	.word	0x00000000
        /*0030*/ 	.short	0x0001
        /*0032*/ 	.short	0x0008
        /*0034*/ 	.byte	0x00, 0xf5, 0x21, 0x00


	//----- nvinfo : EIATTR_KPARAM_INFO
	.align		4
.L_42:
        /*0038*/ 	.byte	0x04, 0x17
        /*003a*/ 	.short	(.L_44 - .L_43)
.L_43:
        /*003c*/ 	.word	0x00000000
        /*0040*/ 	.short	0x0000
        /*0042*/ 	.short	0x0000
        /*0044*/ 	.byte	0x00, 0xf5, 0x21, 0x00


	//----- nvinfo : EIATTR_SPARSE_MMA_MASK
	.align		4
.L_44:
        /*0048*/ 	.byte	0x03, 0x50
        /*004a*/ 	.short	0x0000


	//----- nvinfo : EIATTR_MAXREG_COUNT
	.align		4
        /*004c*/ 	.byte	0x03, 0x1b
        /*004e*/ 	.short	0x00ff


	//----- nvinfo : EIATTR_MERCURY_ISA_VERSION
	.align		4
        /*0050*/ 	.byte	0x03, 0x5f
        /*0052*/ 	.short	0x0101


	//----- nvinfo : EIATTR_VRC_CTA_INIT_COUNT
	.align		4
        /*0054*/ 	.byte	0x02, 0x4a
	.zero		1
	.zero		1


	//----- nvinfo : EIATTR_EXIT_INSTR_OFFSETS
	.align		4
        /*0058*/ 	.byte	0x04, 0x1c
        /*005a*/ 	.short	(.L_46 - .L_45)


	//   ....[0]....
.L_45:
        /*005c*/ 	.word	0x000000a0


	//   ....[1]....
        /*0060*/ 	.word	0x00000160


	//----- nvinfo : EIATTR_CBANK_PARAM_SIZE
	.align		4
.L_46:
        /*0064*/ 	.byte	0x03, 0x19
        /*0066*/ 	.short	0x001c


	//----- nvinfo : EIATTR_PARAM_CBANK
	.align		4
        /*0068*/ 	.byte	0x04, 0x0a
        /*006a*/ 	.short	(.L_48 - .L_47)
	.align		4
.L_47:
        /*006c*/ 	.word	index@(.nv.constant0._Z7max_gpuPiS_S_i)
        /*0070*/ 	.short	0x0380
        /*0072*/ 	.short	0x001c


	//----- nvinfo : EIATTR_SW_WAR
	.align		4
.L_48:
        /*0074*/ 	.byte	0x04, 0x36
        /*0076*/ 	.short	(.L_50 - .L_49)
.L_49:
        /*0078*/ 	.word	0x00000008
.L_50:


//--------------------- .nv.info._Z3trmv          --------------------------
	.section	.nv.info._Z3trmv,"",@"SHT_CUDA_INFO"
	.sectionflags	@""
	.align	4


	//----- nvinfo : EIATTR_CUDA_API_VERSION
	.align		4
        /*0000*/ 	.byte	0x04, 0x37
        /*0002*/ 	.short	(.L_52 - .L_51)
.L_51:
        /*0004*/ 	.word	0x00000082


	//----- nvinfo : EIATTR_SPARSE_MMA_MASK
	.align		4
.L_52:
        /*0008*/ 	.byte	0x03, 0x50
        /*000a*/ 	.short	0x0000


	//----- nvinfo : EIATTR_MAXREG_COUNT
	.align		4
        /*000c*/ 	.byte	0x03, 0x1b
        /*000e*/ 	.short	0x00ff


	//----- nvinfo : EIATTR_EXTERNS
	.align		4
        /*0010*/ 	.byte	0x04, 0x0f
        /*0012*/ 	.short	(.L_54 - .L_53)


	//   ....[0]....
	.align		4
.L_53:
        /*0014*/ 	.word	index@(vprintf)


	//----- nvinfo : EIATTR_MERCURY_ISA_VERSION
	.align		4
.L_54:
        /*0018*/ 	.byte	0x03, 0x5f
        /*001a*/ 	.short	0x0101


	//----- nvinfo : EIATTR_VRC_CTA_INIT_COUNT
	.align		4
        /*001c*/ 	.byte	0x02, 0x4a
	.zero		1
	.zero		1


	//----- nvinfo : EIATTR_SYSCALL_OFFSETS
	.align		4
        /*0020*/ 	.byte	0x04, 0x46
        /*0022*/ 	.short	(.L_56 - .L_55)


	//   ....[0]....
.L_55:
        /*0024*/ 	.word	0x00000110


	//----- nvinfo : EIATTR_EXIT_INSTR_OFFSETS
	.align		4
.L_56:
        /*0028*/ 	.byte	0x04, 0x1c
        /*002a*/ 	.short	(.L_58 - .L_57)


	//   ....[0]....
.L_57:
        /*002c*/ 	.word	0x00000120


	//----- nvinfo : EIATTR_SW_WAR
	.align		4
.L_58:
        /*0030*/ 	.byte	0x04, 0x36
        /*0032*/ 	.short	(.L_60 - .L_59)
.L_59:
        /*0034*/ 	.word	0x00000008
.L_60:


//--------------------- .nv.callgraph             --------------------------
	.section	.nv.callgraph,"",@"SHT_CUDA_CALLGRAPH"
	.align	4
	.sectionentsize	8
	.align		4
        /*0000*/ 	.word	0x00000000
	.align		4
        /*0004*/ 	.word	0xffffffff
	.align		4
        /*0008*/ 	.word	index@(_Z3trmv)
	.align		4
        /*000c*/ 	.word	index@(vprintf)
	.align		4
        /*0010*/ 	.word	0x00000000
	.align		4
        /*0014*/ 	.word	0xfffffffe
	.align		4
        /*0018*/ 	.word	0x00000000
	.align		4
        /*001c*/ 	.word	0xfffffffd
	.align		4
        /*0020*/ 	.word	0x00000000
	.align		4
        /*0024*/ 	.word	0xfffffffc


//--------------------- .nv.constant4             --------------------------
	.section	.nv.constant4,"a",@progbits
	.align	8
	.align		8
.nv.constant4:
        /*0000*/ 	.dword	$str
	.align		8
        /*0008*/ 	.dword	vprintf


//--------------------- .text._Z17hadamard_quad_gpuPiS_S_i --------------------------
	.section	.text._Z17hadamard_quad_gpuPiS_S_i,"ax",@progbits
	.align	128
        .global         _Z17hadamard_quad_gpuPiS_S_i
        .type           _Z17hadamard_quad_gpuPiS_S_i,@function
        .size           _Z17hadamard_quad_gpuPiS_S_i,(.L_x_4 - _Z17hadamard_quad_gpuPiS_S_i)
        .other          _Z17hadamard_quad_gpuPiS_S_i,@"STO_CUDA_ENTRY STV_DEFAULT"
_Z17hadamard_quad_gpuPiS_S_i:
.text._Z17hadamard_quad_gpuPiS_S_i:
[----:B------:R-:W-:Y:S01]  /*0000*/  LDC R1, c[0x0][0x37c] ;  /* 0x0000df00ff017b82 */ /* 0x000fe20000000800 */
[----:B------:R-:W-:Y:S05]  /*0010*/  EXIT ;  /* 0x000000000000794d */ /* 0x000fea0003800000 */
.L_x_0:
[----:B------:R-:W-:-:S00]  /*0020*/  BRA `(.L_x_0) ;  /* 0xfffffffc00fc7947 */ /* 0x000fc0000383ffff */
[----:B------:R-:W-:-:S00]  /*0030*/  NOP ;  /* 0x0000000000007918 */ /* 0x000fc00000000000 */
        /* <DEDUP_REMOVED lines=12> */
.L_x_4:


//--------------------- .text._Z7max_gpuPiS_S_i   --------------------------
	.section	.text._Z7max_gpuPiS_S_i,"ax",@progbits
	.align	128
        .global         _Z7max_gpuPiS_S_i
        .type           _Z7max_gpuPiS_S_i,@function
        .size           _Z7max_gpuPiS_S_i,(.L_x_5 - _Z7max_gpuPiS_S_i)
        .other          _Z7max_gpuPiS_S_i,@"STO_CUDA_ENTRY STV_DEFAULT"
_Z7max_gpuPiS_S_i:
.text._Z7max_gpuPiS_S_i:
[----:B------:R-:W-:Y:S01]  /*0000*/  LDC R1, c[0x0][0x37c] ;  /* 0x0000df00ff017b82 */ /* 0x000fe20000000800 */
[----:B------:R-:W0:Y:S01]  /*0010*/  S2R R0, SR_TID.X ;  /* 0x0000000000007919 */ /* 0x000e220000002100 */
[----:B------:R-:W0:Y:S01]  /*0020*/  LDCU UR4, c[0x0][0x360] ;  /* 0x00006c00ff0477ac */ /* 0x000e220008000800 */
[----:B------:R-:W0:Y:S01]  /*0030*/  S2R R3, SR_TID.Y ;  /* 0x0000000000037919 */ /* 0x000e220000002200 */
[----:B------:R-:W1:Y:S01]  /*0040*/  LDCU UR5, c[0x0][0x370] ;  /* 0x00006e00ff0577ac */ /* 0x000e620008000800 */
[----:B------:R-:W1:Y:S01]  /*0050*/  S2R R9, SR_CTAID.X ;  /* 0x0000000000097919 */ /* 0x000e620000002500 */
[----:B------:R-:W2:Y:S01]  /*0060*/  LDCU UR6, c[0x0][0x398] ;  /* 0x00007300ff0677ac */ /* 0x000ea20008000800 */
[----:B0-----:R-:W-:-:S04]  /*0070*/  IMAD R0, R0, UR4, R3 ;  /* 0x0000000400007c24 */ /* 0x001fc8000f8e0203 */
[----:B-1----:R-:W-:-:S05]  /*0080*/  IMAD R9, R0, UR5, R9 ;  /* 0x0000000500097c24 */ /* 0x002fca000f8e0209 */
[----:B--2---:R-:W-:-:S13]  /*0090*/  ISETP.GT.AND P0, PT, R9, UR6, PT ;  /* 0x0000000609007c0c */ /* 0x004fda000bf04270 */
[----:B------:R-:W-:Y:S05]  /*00a0*/  @P0 EXIT ;  /* 0x000000000000094d */ /* 0x000fea0003800000 */
[----:B------:R-:W0:Y:S01]  /*00b0*/  LDC.64 R2, c[0x0][0x380] ;  /* 0x0000e000ff027b82 */ /* 0x000e220000000a00 */
[----:B------:R-:W1:Y:S07]  /*00c0*/  LDCU.64 UR4, c[0x0][0x358] ;  /* 0x00006b00ff0477ac */ /* 0x000e6e0008000a00 */
[----:B------:R-:W2:Y:S08]  /*00d0*/  LDC.64 R4, c[0x0][0x388] ;  /* 0x0000e200ff047b82 */ /* 0x000eb00000000a00 */
[----:B------:R-:W3:Y:S01]  /*00e0*/  LDC.64 R6, c[0x0][0x390] ;  /* 0x0000e400ff067b82 */ /* 0x000ee20000000a00 */
[----:B0-----:R-:W-:-:S06]  /*00f0*/  IMAD.WIDE R2, R9, 0x4, R2 ;  /* 0x0000000409027825 */ /* 0x001fcc00078e0202 */
[----:B-1----:R-:W4:Y:S01]  /*0100*/  LDG.E R2, desc[UR4][R2.64] ;  /* 0x0000000402027981 */ /* 0x002f22000c1e1900 */
[----:B--2---:R-:W-:-:S06]  /*0110*/  IMAD.WIDE R4, R9, 0x4, R4 ;  /* 0x0000000409047825 */ /* 0x004fcc00078e0204 */
[----:B------:R-:W4:Y:S01]  /*0120*/  LDG.E R5, desc[UR4][R4.64] ;  /* 0x0000000404057981 */ /* 0x000f22000c1e1900 */
[----:B---3--:R-:W-:Y:S01]  /*0130*/  IMAD.WIDE R6, R9, 0x4, R6 ;  /* 0x0000000409067825 */ /* 0x008fe200078e0206 */
[----:B----4-:R-:W-:-:S05]  /*0140*/  VIMNMX R9, PT, PT, R2, R5, !PT ;  /* 0x0000000502097248 */ /* 0x010fca0007fe0100 */
[----:B------:R-:W-:Y:S01]  /*0150*/  STG.E desc[UR4][R6.64], R9 ;  /* 0x0000000906007986 */ /* 0x000fe2000c101904 */
[----:B------:R-:W-:Y:S05]  /*0160*/  EXIT ;  /* 0x000000000000794d */ /* 0x000fea0003800000 */
.L_x_1:
        /* <DEDUP_REMOVED lines=9> */
.L_x_5:


//--------------------- .text._Z3trmv             --------------------------
	.section	.text._Z3trmv,"ax",@progbits
	.align	128
        .global         _Z3trmv
        .type           _Z3trmv,@function
        .size           _Z3trmv,(.L_x_6 - _Z3trmv)
        .other          _Z3trmv,@"STO_CUDA_ENTRY STV_DEFAULT"
_Z3trmv:
.text._Z3trmv:
[----:B------:R-:W0:Y:S01]  /*0000*/  LDC R1, c[0x0][0x37c] ;  /* 0x0000df00ff017b82 */ /* 0x000e220000000800 */
[----:B------:R-:W1:Y:S01]  /*0010*/  S2R R8, SR_TID.X ;  /* 0x0000000000087919 */ /* 0x000e620000002100 */
[----:B0-----:R-:W-:Y:S01]  /*0020*/  VIADD R1, R1, 0xfffffff0 ;  /* 0xfffffff001017836 */ /* 0x001fe20000000000 */
[----:B------:R-:W-:Y:S01]  /*0030*/  MOV R0, 0x8 ;  /* 0x0000000800007802 */ /* 0x000fe20000000f00 */
[----:B------:R-:W0:Y:S01]  /*0040*/  LDCU UR4, c[0x0][0x2f8] ;  /* 0x00005f00ff0477ac */ /* 0x000e220008000800 */
[----:B------:R-:W1:Y:S03]  /*0050*/  S2R R9, SR_TID.Y ;  /* 0x0000000000097919 */ /* 0x000e660000002200 */
[----:B------:R2:W3:Y:S01]  /*0060*/  LDC.64 R2, c[0x4][R0] ;  /* 0x0100000000027b82 */ /* 0x0004e20000000a00 */
[----:B------:R-:W4:Y:S01]  /*0070*/  LDCU.64 UR6, c[0x4][URZ] ;  /* 0x01000000ff0677ac */ /* 0x000f220008000a00 */
[----:B------:R-:W5:Y:S01]  /*0080*/  S2R R10, SR_CTAID.X ;  /* 0x00000000000a7919 */ /* 0x000f620000002500 */
[----:B------:R-:W2:Y:S01]  /*0090*/  LDCU UR5, c[0x0][0x2fc] ;  /* 0x00005f80ff0577ac */ /* 0x000ea20008000800 */
[----:B0-----:R-:W-:Y:S01]  /*00a0*/  IADD3 R6, P0, PT, R1, UR4, RZ ;  /* 0x0000000401067c10 */ /* 0x001fe2000ff1e0ff */
[----:B----4-:R-:W-:Y:S01]  /*00b0*/  IMAD.U32 R4, RZ, RZ, UR6 ;  /* 0x00000006ff047e24 */ /* 0x010fe2000f8e00ff */
[----:B------:R-:W-:-:S03]  /*00c0*/  MOV R5, UR7 ;  /* 0x0000000700057c02 */ /* 0x000fc60008000f00 */
[----:B--2---:R-:W-:Y:S01]  /*00d0*/  IMAD.X R7, RZ, RZ, UR5, P0 ;  /* 0x00000005ff077e24 */ /* 0x004fe200080e06ff */
[----:B-1----:R0:W-:Y:S04]  /*00e0*/  STL.64 [R1], R8 ;  /* 0x0000000801007387 */ /* 0x0021e80000100a00 */
[----:B-----5:R0:W-:Y:S03]  /*00f0*/  STL [R1+0x8], R10 ;  /* 0x0000080a01007387 */ /* 0x0201e60000100800 */
[----:B------:R-:W-:-:S07]  /*0100*/  LEPC R20, `(.L_x_2) ;  /* 0x000000001014794e */ /* 0x000fce0000000000 */
[----:B0--3--:R-:W-:Y:S05]  /*0110*/  CALL.ABS.NOINC R2 ;  /* 0x0000000002007343 */ /* 0x009fea0003c00000 */
.L_x_2:
[----:B------:R-:W-:Y:S05]  /*0120*/  EXIT ;  /* 0x000000000000794d */ /* 0x000fea0003800000 */
.L_x_3:
        /* <DEDUP_REMOVED lines=13> */
.L_x_6:


//--------------------- .nv.global.init           --------------------------
	.section	.nv.global.init,"aw",@progbits
.nv.global.init:
	.type		$str,@object
	.size		$str,(.L_0 - $str)
$str:
        /*0000*/ 	.byte	0x25, 0x64, 0x20, 0x25, 0x64, 0x20, 0x25, 0x64, 0x09, 0x00
.L_0:


//--------------------- .nv.shared.reserved.0     --------------------------
	.section	.nv.shared.reserved.0,"aw",@nobits
	.weak		__nv_reservedSMEM_offset_0_alias
	.size		__nv_reservedSMEM_offset_0_alias, 0, 64
	.other		__nv_reservedSMEM_offset_0_alias,@"STO_CUDA_RESERVED_SHARED STV_DEFAULT"
__nv_reservedSMEM_offset_0_alias:
	.zero		0
	.zero		64


//--------------------- .nv.constant0._Z17hadamard_quad_gpuPiS_S_i --------------------------
	.section	.nv.constant0._Z17hadamard_quad_gpuPiS_S_i,"a",@progbits
	.sectionflags	@""
	.align	4
.nv.constant0._Z17hadamard_quad_gpuPiS_S_i:
	.zero		924


//--------------------- .nv.constant0._Z7max_gpuPiS_S_i --------------------------
	.section	.nv.constant0._Z7max_gpuPiS_S_i,"a",@progbits
	.sectionflags	@""
	.align	4
.nv.constant0._Z7max_gpuPiS_S_i:
	.zero		924


//--------------------- .nv.constant0._Z3trmv     --------------------------
	.section	.nv.constant0._Z3trmv,"a",@progbits
	.sectionflags	@""
	.align	4
.nv.constant0._Z3trmv:
	.zero		896


//--------------------- SYMBOLS --------------------------

	.type		.nv.reservedSmem.offset0,@object
	.size		.nv.reservedSmem.offset0,0x4
	.type		vprintf,@function
